	.headerflags	@"EF_CUDA_TEXMODE_UNIFIED EF_CUDA_64BIT_ADDRESS EF_CUDA_ACCELERATORS EF_CUDA_SM90 EF_CUDA_VIRTUAL_SM(EF_CUDA_SM90)"
	.elftype	@"ET_EXEC"


//--------------------- .nv.info                  --------------------------
	.section	.nv.info,"",@"SHT_CUDA_INFO"
	.align	4


	//----- nvinfo : EIATTR_REGCOUNT
	.align		4
        /*0000*/ 	.byte	0x04, 0x2f
        /*0002*/ 	.short	(.L_3 - .L_2)
	.align		4
.L_2:
        /*0004*/ 	.word	index@(triton_poi_fused__native_batch_norm_legit_no_training_7)
        /*0008*/ 	.word	0x00000011


	//----- nvinfo : EIATTR_MIN_STACK_SIZE
	.align		4
.L_3:
        /*000c*/ 	.byte	0x04, 0x12
        /*000e*/ 	.short	(.L_5 - .L_4)
	.align		4
.L_4:
        /*0010*/ 	.word	index@(triton_poi_fused__native_batch_norm_legit_no_training_7)
        /*0014*/ 	.word	0x00000000


	//----- nvinfo : EIATTR_FRAME_SIZE
	.align		4
.L_5:
        /*0018*/ 	.byte	0x04, 0x11
        /*001a*/ 	.short	(.L_7 - .L_6)
	.align		4
.L_6:
        /*001c*/ 	.word	index@(triton_poi_fused__native_batch_norm_legit_no_training_7)
        /*0020*/ 	.word	0x00000000


	//----- nvinfo : EIATTR_MIN_STACK_SIZE
	.align		4
.L_7:
        /*0024*/ 	.byte	0x04, 0x12
        /*0026*/ 	.short	(.L_9 - .L_8)
	.align		4
.L_8:
        /*0028*/ 	.word	index@(triton_poi_fused__native_batch_norm_legit_no_training_7)
        /*002c*/ 	.word	0x00000000
.L_9:


//--------------------- .nv.info.triton_poi_fused__native_batch_norm_legit_no_training_7 --------------------------
	.section	.nv.info.triton_poi_fused__native_batch_norm_legit_no_training_7,"",@"SHT_CUDA_INFO"
	.sectionflags	@""
	.align	4


	//----- nvinfo : EIATTR_CUDA_API_VERSION
	.align		4
        /*0000*/ 	.byte	0x04, 0x37
        /*0002*/ 	.short	(.L_11 - .L_10)
.L_10:
        /*0004*/ 	.word	0x0000007c


	//----- nvinfo : EIATTR_KPARAM_INFO
	.align		4
.L_11:
        /*0008*/ 	.byte	0x04, 0x17
        /*000a*/ 	.short	(.L_13 - .L_12)
.L_12:
        /*000c*/ 	.word	0x00000000
        /*0010*/ 	.short	0x0006
        /*0012*/ 	.short	0x0030
        /*0014*/ 	.byte	0x00, 0xf0, 0x11, 0x00


	//----- nvinfo : EIATTR_KPARAM_INFO
	.align		4
.L_13:
        /*0018*/ 	.byte	0x04, 0x17
        /*001a*/ 	.short	(.L_15 - .L_14)
.L_14:
        /*001c*/ 	.word	0x00000000
        /*0020*/ 	.short	0x0005
        /*0022*/ 	.short	0x0028
        /*0024*/ 	.byte	0x00, 0xf4, 0x21, 0x00


	//----- nvinfo : EIATTR_KPARAM_INFO
	.align		4
.L_15:
        /*0028*/ 	.byte	0x04, 0x17
        /*002a*/ 	.short	(.L_17 - .L_16)
.L_16:
        /*002c*/ 	.word	0x00000000
        /*0030*/ 	.short	0x0004
        /*0032*/ 	.short	0x0020
        /*0034*/ 	.byte	0x00, 0xf4, 0x21, 0x00


	//----- nvinfo : EIATTR_KPARAM_INFO
	.align		4
.L_17:
        /*0038*/ 	.byte	0x04, 0x17
        /*003a*/ 	.short	(.L_19 - .L_18)
.L_18:
        /*003c*/ 	.word	0x00000000
        /*0040*/ 	.short	0x0003
        /*0042*/ 	.short	0x0018
        /*0044*/ 	.byte	0x00, 0xf4, 0x21, 0x00


	//----- nvinfo : EIATTR_KPARAM_INFO
	.align		4
.L_19:
        /*0048*/ 	.byte	0x04, 0x17
        /*004a*/ 	.short	(.L_21 - .L_20)
.L_20:
        /*004c*/ 	.word	0x00000000
        /*0050*/ 	.short	0x0002
        /*0052*/ 	.short	0x0010
        /*0054*/ 	.byte	0x00, 0xf4, 0x21, 0x00


	//----- nvinfo : EIATTR_KPARAM_INFO
	.align		4
.L_21:
        /*0058*/ 	.byte	0x04, 0x17
        /*005a*/ 	.short	(.L_23 - .L_22)
.L_22:
        /*005c*/ 	.word	0x00000000
        /*0060*/ 	.short	0x0001
        /*0062*/ 	.short	0x0008
        /*0064*/ 	.byte	0x00, 0xf4, 0x21, 0x00


	//----- nvinfo : EIATTR_KPARAM_INFO
	.align		4
.L_23:
        /*0068*/ 	.byte	0x04, 0x17
        /*006a*/ 	.short	(.L_25 - .L_24)
.L_24:
        /*006c*/ 	.word	0x00000000
        /*0070*/ 	.short	0x0000
        /*0072*/ 	.short	0x0000
        /*0074*/ 	.byte	0x00, 0xf4, 0x21, 0x00


	//----- nvinfo : EIATTR_SPARSE_MMA_MASK
	.align		4
.L_25:
        /*0078*/ 	.byte	0x03, 0x50
        /*007a*/ 	.short	0x0000


	//----- nvinfo : EIATTR_MAXREG_COUNT
	.align		4
        /*007c*/ 	.byte	0x03, 0x1b
        /*007e*/ 	.short	0x00ff


	//----- nvinfo : EIATTR_EXIT_INSTR_OFFSETS
	.align		4
        /*0080*/ 	.byte	0x04, 0x1c
        /*0082*/ 	.short	(.L_27 - .L_26)


	//   ....[0]....
.L_26:
        /*0084*/ 	.word	0x00000320


	//----- nvinfo : EIATTR_REQNTID
	.align		4
.L_27:
        /*0088*/ 	.byte	0x04, 0x10
        /*008a*/ 	.short	(.L_29 - .L_28)
.L_28:
        /*008c*/ 	.word	0x00000080
        /*0090*/ 	.word	0x00000001
        /*0094*/ 	.word	0x00000001


	//----- nvinfo : EIATTR_CBANK_PARAM_SIZE
	.align		4
.L_29:
        /*0098*/ 	.byte	0x03, 0x19
        /*009a*/ 	.short	0x0034


	//----- nvinfo : EIATTR_PARAM_CBANK
	.align		4
        /*009c*/ 	.byte	0x04, 0x0a
        /*009e*/ 	.short	(.L_31 - .L_30)
	.align		4
.L_30:
        /*00a0*/ 	.word	index@(.nv.constant0.triton_poi_fused__native_batch_norm_legit_no_training_7)
        /*00a4*/ 	.short	0x0210
        /*00a6*/ 	.short	0x0034


	//----- nvinfo : EIATTR_SW_WAR
	.align		4
.L_31:
        /*00a8*/ 	.byte	0x04, 0x36
        /*00aa*/ 	.short	(.L_33 - .L_32)
.L_32:
        /*00ac*/ 	.word	0x00000008
.L_33:


//--------------------- .nv.callgraph             --------------------------
	.section	.nv.callgraph,"",@"SHT_CUDA_CALLGRAPH"
	.align	4
	.sectionentsize	8
	.align		4
        /*0000*/ 	.word	0x00000000
	.align		4
        /*0004*/ 	.word	0xffffffff
	.align		4
        /*0008*/ 	.word	0x00000000
	.align		4
        /*000c*/ 	.word	0xfffffffe
	.align		4
        /*0010*/ 	.word	0x00000000
	.align		4
        /*0014*/ 	.word	0xfffffffd
	.align		4
        /*0018*/ 	.word	0x00000000
	.align		4
        /*001c*/ 	.word	0xfffffffc


//--------------------- .nv.constant4             --------------------------
	.section	.nv.constant4,"a",@progbits
	.align	8
	.align		8
.nv.constant4:
        /*0000*/ 	.dword	_$_str
	.align		8
        /*0008*/ 	.dword	_$_str_$_2


//--------------------- .text.triton_poi_fused__native_batch_norm_legit_no_training_7 --------------------------
	.section	.text.triton_poi_fused__native_batch_norm_legit_no_training_7,"ax",@progbits
	.align	128
        .global         triton_poi_fused__native_batch_norm_legit_no_training_7
        .type           triton_poi_fused__native_batch_norm_legit_no_training_7,@function
        .size           triton_poi_fused__native_batch_norm_legit_no_training_7,(.L_x_1 - triton_poi_fused__native_batch_norm_legit_no_training_7)
        .other          triton_poi_fused__native_batch_norm_legit_no_training_7,@"STO_CUDA_ENTRY STV_DEFAULT"
triton_poi_fused__native_batch_norm_legit_no_training_7:
.text.triton_poi_fused__native_batch_norm_legit_no_training_7:
[----:B------:R-:W-:Y:S01]  /*0000*/  LDC R1, c[0x0][0x28] ;  /* 0x00000a00ff017b82 */ /* 0x000fe20000000800 */
[----:B------:R-:W1:Y:S07]  /*0010*/  S2R R0, SR_TID.X ;  /* 0x0000000000007919 */ /* 0x000e6e0000002100 */
[----:B------:R-:W2:Y:S01]  /*0020*/  LDC.64 R6, c[0x0][0x220] ;  /* 0x00008800ff067b82 */ /* 0x000ea20000000a00 */
[----:B------:R-:W-:Y:S01]  /*0030*/  ULDC.64 UR4, c[0x0][0x208] ;  /* 0x0000820000047ab9 */ /* 0x000fe20000000a00 */
[----:B------:R-:W3:Y:S06]  /*0040*/  S2R R5, SR_CTAID.X ;  /* 0x0000000000057919 */ /* 0x000eec0000002500 */
[----:B------:R-:W4:Y:S08]  /*0050*/  LDC.64 R8, c[0x0][0x228] ;  /* 0x00008a00ff087b82 */ /* 0x000f300000000a00 */
[----:B------:R-:W5:Y:S01]  /*0060*/  LDC.64 R10, c[0x0][0x230] ;  /* 0x00008c00ff0a7b82 */ /* 0x000f620000000a00 */
[----:B-1----:R-:W-:-:S02]  /*0070*/  SHF.L.U32 R0, R0, 0x1, RZ ;  /* 0x0000000100007819 */ /* 0x002fc400000006ff */
[----:B---3--:R-:W-:Y:S02]  /*0080*/  SHF.R.S32.HI R3, RZ, 0x17, R5 ;  /* 0x00000017ff037819 */ /* 0x008fe40000011405 */
[----:B------:R-:W-:Y:S02]  /*0090*/  LOP3.LUT R0, R0, 0xfe, RZ, 0xc0, !PT ;  /* 0x000000fe00007812 */ /* 0x000fe400078ec0ff */
[----:B------:R-:W-:Y:S02]  /*00a0*/  SGXT R3, R3, 0x1 ;  /* 0x000000010303781a */ /* 0x000fe40000000200 */
[----:B------:R-:W-:Y:S02]  /*00b0*/  LEA R0, R5, R0, 0x8 ;  /* 0x0000000005007211 */ /* 0x000fe400078e40ff */
[----:B------:R-:W1:Y:S02]  /*00c0*/  LDC.64 R4, c[0x0][0x218] ;  /* 0x00008600ff047b82 */ /* 0x000e640000000a00 */
[----:B------:R-:W-:-:S04]  /*00d0*/  LEA.HI R3, R3, R0, RZ, 0x4 ;  /* 0x0000000003037211 */ /* 0x000fc800078f20ff */
[--C-:B------:R-:W-:Y:S02]  /*00e0*/  SHF.R.S32.HI R2, RZ, 0x4, R3.reuse ;  /* 0x00000004ff027819 */ /* 0x100fe40000011403 */
[----:B------:R-:W-:-:S04]  /*00f0*/  SHF.R.S32.HI R3, RZ, 0x1f, R3 ;  /* 0x0000001fff037819 */ /* 0x000fc80000011403 */
[----:B------:R-:W-:-:S04]  /*0100*/  LEA.HI R3, R3, R2, RZ, 0x6 ;  /* 0x0000000203037211 */ /* 0x000fc800078f30ff */
[----:B------:R-:W-:-:S04]  /*0110*/  LOP3.LUT R3, R3, 0xffffffc0, RZ, 0xc0, !PT ;  /* 0xffffffc003037812 */ /* 0x000fc800078ec0ff */
[----:B------:R-:W-:Y:S02]  /*0120*/  IADD3 R13, R2, -R3, RZ ;  /* 0x80000003020d7210 */ /* 0x000fe40007ffe0ff */
[----:B------:R-:W3:Y:S03]  /*0130*/  LDC.64 R2, c[0x0][0x210] ;  /* 0x00008400ff027b82 */ /* 0x000ee60000000a00 */
[----:B--2---:R-:W-:-:S06]  /*0140*/  IMAD.WIDE R6, R13, 0x4, R6 ;  /* 0x000000040d067825 */ /* 0x004fcc00078e0206 */
[----:B------:R-:W2:Y:S01]  /*0150*/  LDG.E.EL R6, desc[UR4][R6.64] ;  /* 0x0000000406067981 */ /* 0x000ea2000c2e1900 */
[----:B-1----:R-:W-:-:S05]  /*0160*/  IMAD.WIDE R4, R13, 0x4, R4 ;  /* 0x000000040d047825 */ /* 0x002fca00078e0204 */
[----:B------:R1:W2:Y:S01]  /*0170*/  LDG.E.EL R12, desc[UR4][R4.64] ;  /* 0x00000004040c7981 */ /* 0x0002a2000c2e1900 */
[----:B---3--:R-:W-:Y:S01]  /*0180*/  IMAD.WIDE R2, R0, 0x4, R2 ;  /* 0x0000000400027825 */ /* 0x008fe200078e0202 */
[----:B------:R-:W-:Y:S01]  /*0190*/  HFMA2.MMA R14, -RZ, RZ, 1.625, 0 ;  /* 0x3e800000ff0e7435 */ /* 0x000fe200000001ff */
[----:B-1----:R-:W1:Y:S04]  /*01a0*/  LDC.64 R4, c[0x0][0x238] ;  /* 0x00008e00ff047b82 */ /* 0x002e680000000a00 */
[----:B------:R-:W3:Y:S01]  /*01b0*/  LDG.E.64 R2, desc[UR4][R2.64] ;  /* 0x0000000402027981 */ /* 0x000ee2000c1e1b00 */
[----:B----4-:R-:W-:-:S04]  /*01c0*/  IMAD.WIDE R8, R13, 0x4, R8 ;  /* 0x000000040d087825 */ /* 0x010fc800078e0208 */
[----:B-----5:R-:W-:Y:S02]  /*01d0*/  IMAD.WIDE R10, R13, 0x4, R10 ;  /* 0x000000040d0a7825 */ /* 0x020fe400078e020a */
[----:B------:R-:W4:Y:S04]  /*01e0*/  LDG.E.EL R8, desc[UR4][R8.64] ;  /* 0x0000000408087981 */ /* 0x000f28000c2e1900 */
[----:B------:R-:W4:Y:S01]  /*01f0*/  LDG.E.EL R11, desc[UR4][R10.64] ;  /* 0x000000040a0b7981 */ /* 0x000f22000c2e1900 */
[----:B-1----:R-:W-:-:S04]  /*0200*/  IMAD.WIDE R4, R0, 0x4, R4 ;  /* 0x0000000400047825 */ /* 0x002fc800078e0204 */
[----:B--2---:R-:W-:-:S04]  /*0210*/  FADD R6, R6, 9.9999997473787516356e-06 ;  /* 0x3727c5ac06067421 */ /* 0x004fc80000000000 */
[----:B------:R-:W1:Y:S02]  /*0220*/  MUFU.SQRT R7, R6 ;  /* 0x0000000600077308 */ /* 0x000e640000002000 */
[C---:B-1----:R-:W-:Y:S02]  /*0230*/  FSETP.GT.AND P0, PT, R7.reuse, 8.50705917302346158658e+37, PT ;  /* 0x7e8000000700780b */ /* 0x042fe40003f04000 */
[----:B------:R-:W-:-:S11]  /*0240*/  FSETP.GEU.AND P1, PT, R7, 1.175494350822287508e-38, PT ;  /* 0x008000000700780b */ /* 0x000fd60003f2e000 */
[----:B------:R-:W-:-:S04]  /*0250*/  @P0 FMUL R7, R7, 0.25 ;  /* 0x3e80000007070820 */ /* 0x000fc80000400000 */
[----:B------:R-:W-:-:S06]  /*0260*/  @!P1 FMUL R7, R7, 16777216 ;  /* 0x4b80000007079820 */ /* 0x000fcc0000400000 */
[----:B------:R-:W1:Y:S01]  /*0270*/  MUFU.RCP R7, R7 ;  /* 0x0000000700077308 */ /* 0x000e620000001000 */
[----:B------:R-:W-:Y:S01]  /*0280*/  FSEL R14, R14, 1, P0 ;  /* 0x3f8000000e0e7808 */ /* 0x000fe20000000000 */
[----:B---3--:R-:W-:-:S04]  /*0290*/  FADD R2, R2, -R12 ;  /* 0x8000000c02027221 */ /* 0x008fc80000000000 */
[----:B------:R-:W-:Y:S01]  /*02a0*/  @!P1 FMUL R14, R14, 16777216 ;  /* 0x4b8000000e0e9820 */ /* 0x000fe20000400000 */
[----:B------:R-:W-:-:S03]  /*02b0*/  FADD R3, R3, -R12 ;  /* 0x8000000c03037221 */ /* 0x000fc60000000000 */
[----:B-1----:R-:W-:-:S04]  /*02c0*/  FMUL R14, R7, R14 ;  /* 0x0000000e070e7220 */ /* 0x002fc80000400000 */
[-C--:B------:R-:W-:Y:S01]  /*02d0*/  FMUL R2, R2, R14.reuse ;  /* 0x0000000e02027220 */ /* 0x080fe20000400000 */
[----:B------:R-:W-:-:S03]  /*02e0*/  FMUL R14, R3, R14 ;  /* 0x0000000e030e7220 */ /* 0x000fc60000400000 */
[C-C-:B----4-:R-:W-:Y:S01]  /*02f0*/  FFMA R2, R8.reuse, R2, R11.reuse ;  /* 0x0000000208027223 */ /* 0x150fe2000000000b */
[----:B------:R-:W-:-:S05]  /*0300*/  FFMA R3, R8, R14, R11 ;  /* 0x0000000e08037223 */ /* 0x000fca000000000b */
[----:B------:R-:W-:Y:S01]  /*0310*/  STG.E.64 desc[UR4][R4.64], R2 ;  /* 0x0000000204007986 */ /* 0x000fe2000c101b04 */
[----:B------:R-:W-:Y:S05]  /*0320*/  EXIT ;  /* 0x000000000000794d */ /* 0x000fea0003800000 */
.L_x_0:
[----:B------:R-:W-:-:S00]  /*0330*/  BRA `(.L_x_0) ;  /* 0xfffffffc00fc7947 */ /* 0x000fc0000383ffff */
[----:B------:R-:W-:-:S00]  /*0340*/  NOP ;  /* 0x0000000000007918 */ /* 0x000fc00000000000 */
        /* <DEDUP_REMOVED lines=11> */
.L_x_1:


//--------------------- .nv.global.init           --------------------------
	.section	.nv.global.init,"aw",@progbits
.nv.global.init:
	.type		_$_str,@object
	.size		_$_str,(_$_str_$_2 - _$_str)
_$_str:
        /*0000*/ 	.byte	0x5f, 0x5f, 0x43, 0x55, 0x44, 0x41, 0x5f, 0x46, 0x54, 0x5a, 0x00
	.type		_$_str_$_2,@object
	.size		_$_str_$_2,(.L_1 - _$_str_$_2)
_$_str_$_2:
        /*000b*/ 	.byte	0x5f, 0x5f, 0x43, 0x55, 0x44, 0x41, 0x5f, 0x50, 0x52, 0x45, 0x43, 0x5f, 0x53, 0x51, 0x52, 0x54
        /*001b*/ 	.byte	0x00
.L_1:


//--------------------- .nv.constant0.triton_poi_fused__native_batch_norm_legit_no_training_7 --------------------------
	.section	.nv.constant0.triton_poi_fused__native_batch_norm_legit_no_training_7,"a",@progbits
	.sectionflags	@""
	.align	4
.nv.constant0.triton_poi_fused__native_batch_norm_legit_no_training_7:
	.zero		580
